//
// Generated by NVIDIA NVVM Compiler
//
// Compiler Build ID: CL-36424714
// Cuda compilation tools, release 13.0, V13.0.88
// Based on NVVM 20.0.0
//

.version 9.0
.target sm_100
.address_size 64

	// .globl	_Z3fooPi

.visible .entry _Z3fooPi(
	.param .u64 .ptr .align 1 _Z3fooPi_param_0
)
{
	.reg .b32 	%r<4>;
	.reg .b64 	%rd<5>;

	ld.param.u64 	%rd1, [_Z3fooPi_param_0];
	cvta.to.global.u64 	%rd2, %rd1;
	mov.u32 	%r1, %tid.x;
	mul.wide.u32 	%rd3, %r1, 4;
	add.s64 	%rd4, %rd2, %rd3;
	ld.global.u32 	%r2, [%rd4];
	add.s32 	%r3, %r2, 1;
	st.global.u32 	[%rd4], %r3;
	ret;

}


// ===== COMPILED SASS (sm_100) =====

	.target	sm_100

	.elftype	@"ET_EXEC"


//--------------------- .note.nv.tkinfo           --------------------------
	.section	.note.nv.tkinfo,"",@"SHT_NOTE"
	.sectionflags	@"SHF_NOTE_NV_TKINFO"
	.tkinfo
        /*0018*/ 	.word	0x00000002
        /*0030*/ 	.string	""
        /*0030*/ 	.string	"ptxas"
        /*0030*/ 	.string	"Cuda compilation tools, release 13.0, V13.0.88"
        /*0030*/ 	.string	"Build cuda_13.0.r13.0/compiler.36424714_0"
        /*0030*/ 	.string	"-arch sm_100 -m 64 "



//--------------------- .note.nv.cuinfo           --------------------------
	.section	.note.nv.cuinfo,"",@"SHT_NOTE"
	.sectionflags	@"SHF_NOTE_NV_CUINFO"
        /*0018*/ 	.short	0x0002
        /*001a*/ 	.short	0x0064
        /*001c*/ 	.short	0x0082
	.zero		2


//--------------------- .nv.info                  --------------------------
	.section	.nv.info,"",@"SHT_CUDA_INFO"
	.align	4


	//----- nvinfo : EIATTR_REGCOUNT
	.align		4
        /*0000*/ 	.byte	0x04, 0x2f
        /*0002*/ 	.short	(.L_1 - .L_0)
	.align		4
.L_0:
        /*0004*/ 	.word	index@(_Z3fooPi)
        /*0008*/ 	.word	0x00000008


	//----- nvinfo : EIATTR_FRAME_SIZE
	.align		4
.L_1:
        /*000c*/ 	.byte	0x04, 0x11
        /*000e*/ 	.short	(.L_3 - .L_2)
	.align		4
.L_2:
        /*0010*/ 	.word	index@(_Z3fooPi)
        /*0014*/ 	.word	0x00000000


	//----- nvinfo : EIATTR_MIN_STACK_SIZE
	.align		4
.L_3:
        /*0018*/ 	.byte	0x04, 0x12
        /*001a*/ 	.short	(.L_5 - .L_4)
	.align		4
.L_4:
        /*001c*/ 	.word	index@(_Z3fooPi)
        /*0020*/ 	.word	0x00000000
.L_5:


//--------------------- .nv.compat                --------------------------
	.section	.nv.compat,"",@"SHT_CUDA_COMPAT_INFO"
	.align	4
        /*0000*/ 	.byte	0x02, 0x09, 0x00, 0x00, 0x02, 0x02, 0x01, 0x00, 0x02, 0x05, 0x05, 0x00, 0x03, 0x07, 0x01, 0x01
        /*0010*/ 	.byte	0x02, 0x03, 0x00, 0x00, 0x02, 0x06, 0x01, 0x00, 0x04, 0x0b, 0x08, 0x00, 0x09, 0x00, 0x00, 0x00
        /*0020*/ 	.byte	0x00, 0x00, 0x00, 0x00


//--------------------- .nv.info._Z3fooPi         --------------------------
	.section	.nv.info._Z3fooPi,"",@"SHT_CUDA_INFO"
	.sectionflags	@""
	.align	4


	//----- nvinfo : EIATTR_CUDA_API_VERSION
	.align		4
        /*0000*/ 	.byte	0x04, 0x37
        /*0002*/ 	.short	(.L_7 - .L_6)
.L_6:
        /*0004*/ 	.word	0x00000082


	//----- nvinfo : EIATTR_KPARAM_INFO
	.align		4
.L_7:
        /*0008*/ 	.byte	0x04, 0x17
        /*000a*/ 	.short	(.L_9 - .L_8)
.L_8:
        /*000c*/ 	.word	0x00000000
        /*0010*/ 	.short	0x0000
        /*0012*/ 	.short	0x0000
        /*0014*/ 	.byte	0x00, 0xf5, 0x21, 0x00


	//----- nvinfo : EIATTR_SPARSE_MMA_MASK
	.align		4
.L_9:
        /*0018*/ 	.byte	0x03, 0x50
        /*001a*/ 	.short	0x0000


	//----- nvinfo : EIATTR_MAXREG_COUNT
	.align		4
        /*001c*/ 	.byte	0x03, 0x1b
        /*001e*/ 	.short	0x00ff


	//----- nvinfo : EIATTR_MERCURY_ISA_VERSION
	.align		4
        /*0020*/ 	.byte	0x03, 0x5f
        /*0022*/ 	.short	0x0101


	//----- nvinfo : EIATTR_VRC_CTA_INIT_COUNT
	.align		4
        /*0024*/ 	.byte	0x02, 0x4a
	.zero		1
	.zero		1


	//----- nvinfo : EIATTR_EXIT_INSTR_OFFSETS
	.align		4
        /*0028*/ 	.byte	0x04, 0x1c
        /*002a*/ 	.short	(.L_11 - .L_10)


	//   ....[0]....
.L_10:
        /*002c*/ 	.word	0x00000080


	//----- nvinfo : EIATTR_CBANK_PARAM_SIZE
	.align		4
.L_11:
        /*0030*/ 	.byte	0x03, 0x19
        /*0032*/ 	.short	0x0008


	//----- nvinfo : EIATTR_PARAM_CBANK
	.align		4
        /*0034*/ 	.byte	0x04, 0x0a
        /*0036*/ 	.short	(.L_13 - .L_12)
	.align		4
.L_12:
        /*0038*/ 	.word	index@(.nv.constant0._Z3fooPi)
        /*003c*/ 	.short	0x0380
        /*003e*/ 	.short	0x0008


	//----- nvinfo : EIATTR_SW_WAR
	.align		4
.L_13:
        /*0040*/ 	.byte	0x04, 0x36
        /*0042*/ 	.short	(.L_15 - .L_14)
.L_14:
        /*0044*/ 	.word	0x00000008
.L_15:


//--------------------- .nv.callgraph             --------------------------
	.section	.nv.callgraph,"",@"SHT_CUDA_CALLGRAPH"
	.align	4
	.sectionentsize	8
	.align		4
        /*0000*/ 	.word	0x00000000
	.align		4
        /*0004*/ 	.word	0xffffffff
	.align		4
        /*0008*/ 	.word	0x00000000
	.align		4
        /*000c*/ 	.word	0xfffffffe
	.align		4
        /*0010*/ 	.word	0x00000000
	.align		4
        /*0014*/ 	.word	0xfffffffd
	.align		4
        /*0018*/ 	.word	0x00000000
	.align		4
        /*001c*/ 	.word	0xfffffffc


//--------------------- .text._Z3fooPi            --------------------------
	.section	.text._Z3fooPi,"ax",@progbits
	.align	128
        .global         _Z3fooPi
        .type           _Z3fooPi,@function
        .size           _Z3fooPi,(.L_x_1 - _Z3fooPi)
        .other          _Z3fooPi,@"STO_CUDA_ENTRY STV_DEFAULT"
_Z3fooPi:
.text._Z3fooPi:
[----:B------:R-:W-:Y:S01]  /*0000*/  LDC R1, c[0x0][0x37c] ;  /* 0x0000df00ff017b82 */ /* 0x000fe20000000800 */
[----:B------:R-:W0:Y:S07]  /*0010*/  S2R R5, SR_TID.X ;  /* 0x0000000000057919 */ /* 0x000e2e0000002100 */
[----:B------:R-:W0:Y:S01]  /*0020*/  LDC.64 R2, c[0x0][0x380] ;  /* 0x0000e000ff027b82 */ /* 0x000e220000000a00 */
[----:B------:R-:W1:Y:S01]  /*0030*/  LDCU.64 UR4, c[0x0][0x358] ;  /* 0x00006b00ff0477ac */ /* 0x000e620008000a00 */
[----:B0-----:R-:W-:-:S05]  /*0040*/  IMAD.WIDE.U32 R2, R5, 0x4, R2 ;  /* 0x0000000405027825 */ /* 0x001fca00078e0002 */
[----:B-1----:R-:W2:Y:S02]  /*0050*/  LDG.E R0, desc[UR4][R2.64] ;  /* 0x0000000402007981 */ /* 0x002ea4000c1e1900 */
[----:B--2---:R-:W-:-:S05]  /*0060*/  IADD3 R5, PT, PT, R0, 0x1, RZ ;  /* 0x0000000100057810 */ /* 0x004fca0007ffe0ff */
[----:B------:R-:W-:Y:S01]  /*0070*/  STG.E desc[UR4][R2.64], R5 ;  /* 0x0000000502007986 */ /* 0x000fe2000c101904 */
[----:B------:R-:W-:Y:S05]  /*0080*/  EXIT ;  /* 0x000000000000794d */ /* 0x000fea0003800000 */
.L_x_0:
[----:B------:R-:W-:-:S00]  /*0090*/  BRA `(.L_x_0) ;  /* 0xfffffffc00fc7947 */ /* 0x000fc0000383ffff */
[----:B------:R-:W-:-:S00]  /*00a0*/  NOP ;  /* 0x0000000000007918 */ /* 0x000fc00000000000 */
        /* <DEDUP_REMOVED lines=13> */
.L_x_1:


//--------------------- .nv.shared.reserved.0     --------------------------
	.section	.nv.shared.reserved.0,"aw",@nobits
	.weak		__nv_reservedSMEM_offset_0_alias
	.size		__nv_reservedSMEM_offset_0_alias, 0, 64
	.other		__nv_reservedSMEM_offset_0_alias,@"STO_CUDA_RESERVED_SHARED STV_DEFAULT"
__nv_reservedSMEM_offset_0_alias:
	.zero		0
	.zero		64


//--------------------- .nv.constant0._Z3fooPi    --------------------------
	.section	.nv.constant0._Z3fooPi,"a",@progbits
	.sectionflags	@""
	.align	4
.nv.constant0._Z3fooPi:
	.zero		904


//--------------------- SYMBOLS --------------------------

	.type		.nv.reservedSmem.offset0,@object
	.size		.nv.reservedSmem.offset0,0x4
